	.headerflags	@"EF_CUDA_TEXMODE_UNIFIED EF_CUDA_64BIT_ADDRESS EF_CUDA_ACCELERATORS EF_CUDA_SM90 EF_CUDA_VIRTUAL_SM(EF_CUDA_SM90)"
	.elftype	@"ET_EXEC"


//--------------------- .nv.info                  --------------------------
	.section	.nv.info,"",@"SHT_CUDA_INFO"
	.align	4


	//----- nvinfo : EIATTR_REGCOUNT
	.align		4
        /*0000*/ 	.byte	0x04, 0x2f
        /*0002*/ 	.short	(.L_3 - .L_2)
	.align		4
.L_2:
        /*0004*/ 	.word	index@(triton_poi_fused__native_batch_norm_legit_no_training_relu_9)
        /*0008*/ 	.word	0x00000020


	//----- nvinfo : EIATTR_MIN_STACK_SIZE
	.align		4
.L_3:
        /*000c*/ 	.byte	0x04, 0x12
        /*000e*/ 	.short	(.L_5 - .L_4)
	.align		4
.L_4:
        /*0010*/ 	.word	index@(triton_poi_fused__native_batch_norm_legit_no_training_relu_9)
        /*0014*/ 	.word	0x00000000


	//----- nvinfo : EIATTR_FRAME_SIZE
	.align		4
.L_5:
        /*0018*/ 	.byte	0x04, 0x11
        /*001a*/ 	.short	(.L_7 - .L_6)
	.align		4
.L_6:
        /*001c*/ 	.word	index@(triton_poi_fused__native_batch_norm_legit_no_training_relu_9)
        /*0020*/ 	.word	0x00000000


	//----- nvinfo : EIATTR_MIN_STACK_SIZE
	.align		4
.L_7:
        /*0024*/ 	.byte	0x04, 0x12
        /*0026*/ 	.short	(.L_9 - .L_8)
	.align		4
.L_8:
        /*0028*/ 	.word	index@(triton_poi_fused__native_batch_norm_legit_no_training_relu_9)
        /*002c*/ 	.word	0x00000000
.L_9:


//--------------------- .nv.info.triton_poi_fused__native_batch_norm_legit_no_training_relu_9 --------------------------
	.section	.nv.info.triton_poi_fused__native_batch_norm_legit_no_training_relu_9,"",@"SHT_CUDA_INFO"
	.sectionflags	@""
	.align	4


	//----- nvinfo : EIATTR_CUDA_API_VERSION
	.align		4
        /*0000*/ 	.byte	0x04, 0x37
        /*0002*/ 	.short	(.L_11 - .L_10)
.L_10:
        /*0004*/ 	.word	0x0000007c


	//----- nvinfo : EIATTR_KPARAM_INFO
	.align		4
.L_11:
        /*0008*/ 	.byte	0x04, 0x17
        /*000a*/ 	.short	(.L_13 - .L_12)
.L_12:
        /*000c*/ 	.word	0x00000000
        /*0010*/ 	.short	0x0007
        /*0012*/ 	.short	0x0034
        /*0014*/ 	.byte	0x00, 0xf0, 0x11, 0x00


	//----- nvinfo : EIATTR_KPARAM_INFO
	.align		4
.L_13:
        /*0018*/ 	.byte	0x04, 0x17
        /*001a*/ 	.short	(.L_15 - .L_14)
.L_14:
        /*001c*/ 	.word	0x00000000
        /*0020*/ 	.short	0x0006
        /*0022*/ 	.short	0x0030
        /*0024*/ 	.byte	0x00, 0xf0, 0x11, 0x00


	//----- nvinfo : EIATTR_KPARAM_INFO
	.align		4
.L_15:
        /*0028*/ 	.byte	0x04, 0x17
        /*002a*/ 	.short	(.L_17 - .L_16)
.L_16:
        /*002c*/ 	.word	0x00000000
        /*0030*/ 	.short	0x0005
        /*0032*/ 	.short	0x0028
        /*0034*/ 	.byte	0x00, 0xf4, 0x21, 0x00


	//----- nvinfo : EIATTR_KPARAM_INFO
	.align		4
.L_17:
        /*0038*/ 	.byte	0x04, 0x17
        /*003a*/ 	.short	(.L_19 - .L_18)
.L_18:
        /*003c*/ 	.word	0x00000000
        /*0040*/ 	.short	0x0004
        /*0042*/ 	.short	0x0020
        /*0044*/ 	.byte	0x00, 0xf4, 0x21, 0x00


	//----- nvinfo : EIATTR_KPARAM_INFO
	.align		4
.L_19:
        /*0048*/ 	.byte	0x04, 0x17
        /*004a*/ 	.short	(.L_21 - .L_20)
.L_20:
        /*004c*/ 	.word	0x00000000
        /*0050*/ 	.short	0x0003
        /*0052*/ 	.short	0x0018
        /*0054*/ 	.byte	0x00, 0xf4, 0x21, 0x00


	//----- nvinfo : EIATTR_KPARAM_INFO
	.align		4
.L_21:
        /*0058*/ 	.byte	0x04, 0x17
        /*005a*/ 	.short	(.L_23 - .L_22)
.L_22:
        /*005c*/ 	.word	0x00000000
        /*0060*/ 	.short	0x0002
        /*0062*/ 	.short	0x0010
        /*0064*/ 	.byte	0x00, 0xf4, 0x21, 0x00


	//----- nvinfo : EIATTR_KPARAM_INFO
	.align		4
.L_23:
        /*0068*/ 	.byte	0x04, 0x17
        /*006a*/ 	.short	(.L_25 - .L_24)
.L_24:
        /*006c*/ 	.word	0x00000000
        /*0070*/ 	.short	0x0001
        /*0072*/ 	.short	0x0008
        /*0074*/ 	.byte	0x00, 0xf4, 0x21, 0x00


	//----- nvinfo : EIATTR_KPARAM_INFO
	.align		4
.L_25:
        /*0078*/ 	.byte	0x04, 0x17
        /*007a*/ 	.short	(.L_27 - .L_26)
.L_26:
        /*007c*/ 	.word	0x00000000
        /*0080*/ 	.short	0x0000
        /*0082*/ 	.short	0x0000
        /*0084*/ 	.byte	0x00, 0xf4, 0x21, 0x00


	//----- nvinfo : EIATTR_SPARSE_MMA_MASK
	.align		4
.L_27:
        /*0088*/ 	.byte	0x03, 0x50
        /*008a*/ 	.short	0x0000


	//----- nvinfo : EIATTR_MAXREG_COUNT
	.align		4
        /*008c*/ 	.byte	0x03, 0x1b
        /*008e*/ 	.short	0x00ff


	//----- nvinfo : EIATTR_EXIT_INSTR_OFFSETS
	.align		4
        /*0090*/ 	.byte	0x04, 0x1c
        /*0092*/ 	.short	(.L_29 - .L_28)


	//   ....[0]....
.L_28:
        /*0094*/ 	.word	0x000009e0


	//   ....[1]....
        /*0098*/ 	.word	0x00000a00


	//----- nvinfo : EIATTR_REQNTID
	.align		4
.L_29:
        /*009c*/ 	.byte	0x04, 0x10
        /*009e*/ 	.short	(.L_31 - .L_30)
.L_30:
        /*00a0*/ 	.word	0x00000080
        /*00a4*/ 	.word	0x00000001
        /*00a8*/ 	.word	0x00000001


	//----- nvinfo : EIATTR_CBANK_PARAM_SIZE
	.align		4
.L_31:
        /*00ac*/ 	.byte	0x03, 0x19
        /*00ae*/ 	.short	0x0038


	//----- nvinfo : EIATTR_PARAM_CBANK
	.align		4
        /*00b0*/ 	.byte	0x04, 0x0a
        /*00b2*/ 	.short	(.L_33 - .L_32)
	.align		4
.L_32:
        /*00b4*/ 	.word	index@(.nv.constant0.triton_poi_fused__native_batch_norm_legit_no_training_relu_9)
        /*00b8*/ 	.short	0x0210
        /*00ba*/ 	.short	0x0038


	//----- nvinfo : EIATTR_SW_WAR
	.align		4
.L_33:
        /*00bc*/ 	.byte	0x04, 0x36
        /*00be*/ 	.short	(.L_35 - .L_34)
.L_34:
        /*00c0*/ 	.word	0x00000008
.L_35:


//--------------------- .nv.callgraph             --------------------------
	.section	.nv.callgraph,"",@"SHT_CUDA_CALLGRAPH"
	.align	4
	.sectionentsize	8
	.align		4
        /*0000*/ 	.word	0x00000000
	.align		4
        /*0004*/ 	.word	0xffffffff
	.align		4
        /*0008*/ 	.word	0x00000000
	.align		4
        /*000c*/ 	.word	0xfffffffe
	.align		4
        /*0010*/ 	.word	0x00000000
	.align		4
        /*0014*/ 	.word	0xfffffffd
	.align		4
        /*0018*/ 	.word	0x00000000
	.align		4
        /*001c*/ 	.word	0xfffffffc


//--------------------- .nv.constant4             --------------------------
	.section	.nv.constant4,"a",@progbits
	.align	8
	.align		8
.nv.constant4:
        /*0000*/ 	.dword	_$_str
	.align		8
        /*0008*/ 	.dword	_$_str_$_2


//--------------------- .text.triton_poi_fused__native_batch_norm_legit_no_training_relu_9 --------------------------
	.section	.text.triton_poi_fused__native_batch_norm_legit_no_training_relu_9,"ax",@progbits
	.align	128
        .global         triton_poi_fused__native_batch_norm_legit_no_training_relu_9
        .type           triton_poi_fused__native_batch_norm_legit_no_training_relu_9,@function
        .size           triton_poi_fused__native_batch_norm_legit_no_training_relu_9,(.L_x_1 - triton_poi_fused__native_batch_norm_legit_no_training_relu_9)
        .other          triton_poi_fused__native_batch_norm_legit_no_training_relu_9,@"STO_CUDA_ENTRY STV_DEFAULT"
triton_poi_fused__native_batch_norm_legit_no_training_relu_9:
.text.triton_poi_fused__native_batch_norm_legit_no_training_relu_9:
[----:B------:R-:W0:Y:S01]  /*0000*/  LDC R1, c[0x0][0x28] ;  /* 0x00000a00ff017b82 */ /* 0x000e220000000800 */
[----:B------:R-:W1:Y:S07]  /*0010*/  S2R R7, SR_CTAID.Y ;  /* 0x0000000000077919 */ /* 0x000e6e0000002600 */
[----:B------:R-:W2:Y:S01]  /*0020*/  LDC.64 R4, c[0x0][0x220] ;  /* 0x00008800ff047b82 */ /* 0x000ea20000000a00 */
[----:B------:R-:W-:Y:S01]  /*0030*/  HFMA2.MMA R0, -RZ, RZ, 0, 0 ;  /* 0x00000000ff007435 */ /* 0x000fe200000001ff */
[----:B------:R-:W-:Y:S01]  /*0040*/  ULDC.64 UR4, c[0x0][0x208] ;  /* 0x0000820000047ab9 */ /* 0x000fe20000000a00 */
[----:B------:R-:W3:Y:S05]  /*0050*/  S2R R6, SR_TID.X ;  /* 0x0000000000067919 */ /* 0x000eea0000002100 */
[----:B------:R-:W4:Y:S08]  /*0060*/  LDC.64 R14, c[0x0][0x218] ;  /* 0x00008600ff0e7b82 */ /* 0x000f300000000a00 */
[----:B------:R-:W5:Y:S08]  /*0070*/  LDC.64 R16, c[0x0][0x210] ;  /* 0x00008400ff107b82 */ /* 0x000f700000000a00 */
[----:B------:R-:W5:Y:S01]  /*0080*/  LDC.64 R8, c[0x0][0x228] ;  /* 0x00008a00ff087b82 */ /* 0x000f620000000a00 */
[C---:B-1----:R-:W-:Y:S01]  /*0090*/  IMAD.HI R28, R7.reuse, 0x2aaaaaab, RZ ;  /* 0x2aaaaaab071c7827 */ /* 0x042fe200078e02ff */
[----:B------:R-:W-:-:S04]  /*00a0*/  ISETP.GE.AND P0, PT, R7, 0x300, PT ;  /* 0x000003000700780c */ /* 0x000fc80003f06270 */
[----:B------:R-:W-:-:S04]  /*00b0*/  SHF.R.U32.HI R3, RZ, 0x1f, R28 ;  /* 0x0000001fff037819 */ /* 0x000fc8000001161c */
[----:B------:R-:W-:-:S05]  /*00c0*/  LEA.HI.SX32 R28, R28, R3, 0x1b ;  /* 0x000000031c1c7211 */ /* 0x000fca00078fdaff */
[----:B------:R-:W-:-:S04]  /*00d0*/  IMAD R7, R28, -0xc0, R7 ;  /* 0xffffff401c077824 */ /* 0x000fc800078e0207 */
[C---:B--2---:R-:W-:Y:S01]  /*00e0*/  IMAD.WIDE R4, R7.reuse, 0x4, R4 ;  /* 0x0000000407047825 */ /* 0x044fe200078e0204 */
[----:B------:R-:W1:Y:S04]  /*00f0*/  S2R R3, SR_CTAID.X ;  /* 0x0000000000037919 */ /* 0x000e680000002500 */
[----:B------:R2:W5:Y:S01]  /*0100*/  @!P0 LDG.E.EL R0, desc[UR4][R4.64] ;  /* 0x0000000404008981 */ /* 0x000562000c2e1900 */
[----:B---3--:R-:W-:Y:S01]  /*0110*/  LOP3.LUT R6, R6, 0x7f, RZ, 0xc0, !PT ;  /* 0x0000007f06067812 */ /* 0x008fe200078ec0ff */
[----:B------:R-:W-:Y:S01]  /*0120*/  IMAD R27, R28, 0x2d0c0, R7 ;  /* 0x0002d0c01c1b7824 */ /* 0x000fe200078e0207 */
[----:B------:R-:W-:Y:S01]  /*0130*/  MOV R10, RZ ;  /* 0x000000ff000a7202 */ /* 0x000fe20000000f00 */
[----:B------:R-:W-:Y:S02]  /*0140*/  IMAD.MOV.U32 R23, RZ, RZ, RZ ;  /* 0x000000ffff177224 */ /* 0x000fe400078e00ff */
[----:B----4-:R-:W-:Y:S01]  /*0150*/  IMAD.WIDE R14, R7, 0x4, R14 ;  /* 0x00000004070e7825 */ /* 0x010fe200078e020e */
[----:B--2---:R-:W-:-:S04]  /*0160*/  HFMA2.MMA R4, -RZ, RZ, 0, 0 ;  /* 0x00000000ff047435 */ /* 0x004fc800000001ff */
[----:B------:R-:W2:Y:S01]  /*0170*/  @!P0 LDG.E.EL R23, desc[UR4][R14.64] ;  /* 0x000000040e178981 */ /* 0x000ea2000c2e1900 */
[----:B-1----:R-:W-:Y:S02]  /*0180*/  LEA R6, R3, R6, 0xa ;  /* 0x0000000603067211 */ /* 0x002fe400078e50ff */
[----:B------:R-:W1:Y:S02]  /*0190*/  LDC.64 R2, c[0x0][0x230] ;  /* 0x00008c00ff027b82 */ /* 0x000e640000000a00 */
[----:B------:R-:W-:Y:S01]  /*01a0*/  IADD3 R24, R6, 0x80, RZ ;  /* 0x0000008006187810 */ /* 0x000fe20007ffe0ff */
[C---:B------:R-:W-:Y:S01]  /*01b0*/  IMAD R27, R6.reuse, 0xc0, R27 ;  /* 0x000000c0061b7824 */ /* 0x040fe200078e021b */
[----:B------:R-:W-:Y:S02]  /*01c0*/  ISETP.LT.AND P1, PT, R6, 0x3c1, !P0 ;  /* 0x000003c10600780c */ /* 0x000fe40004721270 */
[----:B------:R-:W-:Y:S01]  /*01d0*/  ISETP.LT.AND P6, PT, R24, 0x3c1, !P0 ;  /* 0x000003c11800780c */ /* 0x000fe200047c1270 */
[----:B-----5:R-:W-:Y:S01]  /*01e0*/  IMAD.WIDE R20, R27, 0x4, R16 ;  /* 0x000000041b147825 */ /* 0x020fe200078e0210 */
[----:B------:R-:W-:-:S02]  /*01f0*/  IADD3 R13, R27, 0x6000, RZ ;  /* 0x000060001b0d7810 */ /* 0x000fc40007ffe0ff */
[----:B------:R-:W-:-:S03]  /*0200*/  P2R R5, PR, RZ, 0x2 ;  /* 0x00000002ff057803 */ /* 0x000fc60000000000 */
[----:B------:R-:W-:Y:S01]  /*0210*/  IMAD.WIDE R12, R13, 0x4, R16 ;  /* 0x000000040d0c7825 */ /* 0x000fe200078e0210 */
[----:B------:R-:W-:-:S03]  /*0220*/  P2R R25, PR, RZ, 0x40 ;  /* 0x00000040ff197803 */ /* 0x000fc60000000000 */
[----:B------:R-:W2:Y:S01]  /*0230*/  @P1 LDG.E.EL R4, desc[UR4][R20.64] ;  /* 0x0000000414041981 */ /* 0x000ea2000c2e1900 */
[----:B------:R-:W-:-:S03]  /*0240*/  IMAD.MOV.U32 R18, RZ, RZ, RZ ;  /* 0x000000ffff127224 */ /* 0x000fc600078e00ff */
[----:B------:R3:W4:Y:S01]  /*0250*/  @P6 LDG.E.EL R10, desc[UR4][R12.64] ;  /* 0x000000040c0a6981 */ /* 0x000722000c2e1900 */
[----:B------:R-:W-:Y:S02]  /*0260*/  ISETP.NE.AND P6, PT, R5, RZ, PT ;  /* 0x000000ff0500720c */ /* 0x000fe40003fc5270 */
[----:B------:R-:W-:Y:S01]  /*0270*/  MOV R5, RZ ;  /* 0x000000ff00057202 */ /* 0x000fe20000000f00 */
[----:B-1----:R-:W-:-:S05]  /*0280*/  IMAD.WIDE R2, R7, 0x4, R2 ;  /* 0x0000000407027825 */ /* 0x002fca00078e0202 */
[----:B------:R-:W5:Y:S01]  /*0290*/  @!P0 LDG.E.EL R5, desc[UR4][R2.64] ;  /* 0x0000000402058981 */ /* 0x000f62000c2e1900 */
[----:B0--3--:R-:W-:-:S05]  /*02a0*/  IMAD.WIDE R12, R7, 0x4, R8 ;  /* 0x00000004070c7825 */ /* 0x009fca00078e0208 */
[----:B------:R0:W5:Y:S01]  /*02b0*/  @!P0 LDG.E.EL R18, desc[UR4][R12.64] ;  /* 0x000000040c128981 */ /* 0x000162000c2e1900 */
[----:B------:R-:W-:Y:S01]  /*02c0*/  HFMA2.MMA R11, -RZ, RZ, 1.625, 0 ;  /* 0x3e800000ff0b7435 */ /* 0x000fe200000001ff */
[----:B------:R-:W-:-:S04]  /*02d0*/  IADD3 R9, R6, 0x100, RZ ;  /* 0x0000010006097810 */ /* 0x000fc80007ffe0ff */
[----:B------:R-:W-:Y:S01]  /*02e0*/  ISETP.LT.AND P5, PT, R9, 0x3c1, !P0 ;  /* 0x000003c10900780c */ /* 0x000fe200047a1270 */
[----:B------:R-:W-:Y:S01]  /*02f0*/  VIADD R15, R27, 0xc000 ;  /* 0x0000c0001b0f7836 */ /* 0x000fe20000000000 */
[----:B0-----:R-:W-:-:S03]  /*0300*/  IADD3 R12, R6, 0x180, RZ ;  /* 0x00000180060c7810 */ /* 0x001fc60007ffe0ff */
[----:B------:R-:W-:Y:S01]  /*0310*/  IMAD.WIDE R14, R15, 0x4, R16 ;  /* 0x000000040f0e7825 */ /* 0x000fe200078e0210 */
[----:B------:R-:W-:Y:S02]  /*0320*/  IADD3 R21, R27, 0x12000, RZ ;  /* 0x000120001b157810 */ /* 0x000fe40007ffe0ff */
[----:B------:R-:W-:-:S03]  /*0330*/  IADD3 R29, R27, 0x1e000, RZ ;  /* 0x0001e0001b1d7810 */ /* 0x000fc60007ffe0ff */
[----:B------:R-:W-:Y:S01]  /*0340*/  IMAD.WIDE R20, R21, 0x4, R16 ;  /* 0x0000000415147825 */ /* 0x000fe200078e0210 */
[----:B------:R-:W-:-:S03]  /*0350*/  IADD3 R3, R6, 0x280, RZ ;  /* 0x0000028006037810 */ /* 0x000fc60007ffe0ff */
[----:B------:R-:W-:Y:S01]  /*0360*/  VIADD R22, R6, 0x380 ;  /* 0x0000038006167836 */ /* 0x000fe20000000000 */
[----:B------:R-:W-:Y:S01]  /*0370*/  ISETP.LT.AND P3, PT, R3, 0x3c1, !P0 ;  /* 0x000003c10300780c */ /* 0x000fe20004761270 */
[----:B------:R-:W-:-:S04]  /*0380*/  FADD R0, R0, 0.0010000000474974513054 ;  /* 0x3a83126f00007421 */ /* 0x000fc80000000000 */
[----:B------:R-:W0:Y:S02]  /*0390*/  MUFU.SQRT R8, R0 ;  /* 0x0000000000087308 */ /* 0x000e240000002000 */
[C---:B0-----:R-:W-:Y:S02]  /*03a0*/  FSETP.GT.AND P1, PT, R8.reuse, 8.50705917302346158658e+37, PT ;  /* 0x7e8000000800780b */ /* 0x041fe40003f24000 */
[----:B------:R-:W-:-:S11]  /*03b0*/  FSETP.GEU.AND P2, PT, R8, 1.175494350822287508e-38, PT ;  /* 0x008000000800780b */ /* 0x000fd60003f4e000 */
[----:B------:R-:W-:-:S04]  /*03c0*/  @P1 FMUL R8, R8, 0.25 ;  /* 0x3e80000008081820 */ /* 0x000fc80000400000 */
[----:B------:R-:W-:-:S06]  /*03d0*/  @!P2 FMUL R8, R8, 16777216 ;  /* 0x4b8000000808a820 */ /* 0x000fcc0000400000 */
[----:B------:R-:W0:Y:S01]  /*03e0*/  MUFU.RCP R8, R8 ;  /* 0x0000000800087308 */ /* 0x000e220000001000 */
[----:B------:R-:W-:-:S05]  /*03f0*/  FSEL R13, R11, 1, P1 ;  /* 0x3f8000000b0d7808 */ /* 0x000fca0000800000 */
[----:B------:R-:W-:Y:S01]  /*0400*/  @!P2 FMUL R13, R13, 16777216 ;  /* 0x4b8000000d0da820 */ /* 0x000fe20000400000 */
[C---:B--2---:R-:W-:Y:S01]  /*0410*/  FADD R4, -R23.reuse, R4 ;  /* 0x0000000417047221 */ /* 0x044fe20000000100 */
[----:B----4-:R-:W-:Y:S02]  /*0420*/  FADD R10, -R23, R10 ;  /* 0x0000000a170a7221 */ /* 0x010fe40000000100 */
[----:B0-----:R-:W-:Y:S01]  /*0430*/  FMUL R13, R8, R13 ;  /* 0x0000000d080d7220 */ /* 0x001fe20000400000 */
[----:B------:R-:W-:-:S03]  /*0440*/  ISETP.LT.AND P2, PT, R12, 0x3c1, !P0 ;  /* 0x000003c10c00780c */ /* 0x000fc60004741270 */
[C---:B------:R-:W-:Y:S01]  /*0450*/  FMUL R4, R13.reuse, R4 ;  /* 0x000000040d047220 */ /* 0x040fe20000400000 */
[----:B------:R-:W-:Y:S01]  /*0460*/  FMUL R2, R13, R10 ;  /* 0x0000000a0d027220 */ /* 0x000fe20000400000 */
[----:B------:R-:W-:Y:S01]  /*0470*/  VIADD R10, R6, 0x200 ;  /* 0x00000200060a7836 */ /* 0x000fe20000000000 */
[----:B------:R-:W-:Y:S01]  /*0480*/  MOV R0, RZ ;  /* 0x000000ff00007202 */ /* 0x000fe20000000f00 */
[-CC-:B-----5:R-:W-:Y:S01]  /*0490*/  FFMA R4, R4, R18.reuse, R5.reuse ;  /* 0x0000001204047223 */ /* 0x1a0fe20000000005 */
[----:B------:R-:W-:Y:S01]  /*04a0*/  HFMA2.MMA R11, -RZ, RZ, 0, 0 ;  /* 0x00000000ff0b7435 */ /* 0x000fe200000001ff */
[----:B------:R-:W-:Y:S01]  /*04b0*/  FFMA R19, R2, R18, R5 ;  /* 0x0000001202137223 */ /* 0x000fe20000000005 */
[----:B------:R-:W-:Y:S02]  /*04c0*/  ISETP.LT.AND P4, PT, R10, 0x3c1, !P0 ;  /* 0x000003c10a00780c */ /* 0x000fe40004781270 */
[----:B------:R0:W2:Y:S01]  /*04d0*/  @P5 LDG.E.EL R0, desc[UR4][R14.64] ;  /* 0x000000040e005981 */ /* 0x0000a2000c2e1900 */
[----:B------:R-:W-:Y:S01]  /*04e0*/  FSETP.GEU.AND P1, PT, R4, RZ, PT ;  /* 0x000000ff0400720b */ /* 0x000fe20003f2e000 */
[----:B------:R-:W-:Y:S01]  /*04f0*/  IMAD.MOV.U32 R2, RZ, RZ, RZ ;  /* 0x000000ffff027224 */ /* 0x000fe200078e00ff */
[----:B------:R-:W-:-:S02]  /*0500*/  IADD3 R8, R6, 0x300, RZ ;  /* 0x0000030006087810 */ /* 0x000fc40007ffe0ff */
[----:B------:R-:W-:Y:S02]  /*0510*/  SEL R26, R4, RZ, P1 ;  /* 0x000000ff041a7207 */ /* 0x000fe40000800000 */
[C---:B------:R-:W-:Y:S01]  /*0520*/  FSETP.GEU.AND P1, PT, R19.reuse, RZ, PT ;  /* 0x000000ff1300720b */ /* 0x040fe20003f2e000 */
[----:B------:R1:W3:Y:S01]  /*0530*/  @P2 LDG.E.EL R11, desc[UR4][R20.64] ;  /* 0x00000004140b2981 */ /* 0x0002e2000c2e1900 */
[----:B0-----:R-:W-:Y:S02]  /*0540*/  IADD3 R15, R27, 0x18000, RZ ;  /* 0x000180001b0f7810 */ /* 0x001fe40007ffe0ff */
[----:B------:R-:W-:-:S03]  /*0550*/  SEL R19, R19, RZ, P1 ;  /* 0x000000ff13137207 */ /* 0x000fc60000800000 */
[----:B------:R-:W-:Y:S01]  /*0560*/  IMAD.WIDE R14, R15, 0x4, R16 ;  /* 0x000000040f0e7825 */ /* 0x000fe200078e0210 */
[----:B------:R-:W-:-:S03]  /*0570*/  ISETP.LT.AND P1, PT, R8, 0x3c1, !P0 ;  /* 0x000003c10800780c */ /* 0x000fc60004721270 */
[--C-:B-1----:R-:W-:Y:S01]  /*0580*/  IMAD.WIDE R20, R29, 0x4, R16.reuse ;  /* 0x000000041d147825 */ /* 0x102fe200078e0210 */
[----:B------:R-:W-:Y:S01]  /*0590*/  IADD3 R29, R27, 0x24000, RZ ;  /* 0x000240001b1d7810 */ /* 0x000fe20007ffe0ff */
[----:B------:R0:W4:Y:S01]  /*05a0*/  @P4 LDG.E.EL R2, desc[UR4][R14.64] ;  /* 0x000000040e024981 */ /* 0x000122000c2e1900 */
[----:B------:R-:W-:Y:S02]  /*05b0*/  ISETP.LT.AND P0, PT, R22, 0x3c1, !P0 ;  /* 0x000003c11600780c */ /* 0x000fe40004701270 */
[----:B------:R-:W-:Y:S02]  /*05c0*/  IADD3 R27, R27, 0x2a000, RZ ;  /* 0x0002a0001b1b7810 */ /* 0x000fe40007ffe0ff */
[----:B------:R-:W-:Y:S01]  /*05d0*/  MOV R4, RZ ;  /* 0x000000ff00047202 */ /* 0x000fe20000000f00 */
[----:B0-----:R-:W-:Y:S01]  /*05e0*/  IMAD.WIDE R14, R29, 0x4, R16 ;  /* 0x000000041d0e7825 */ /* 0x001fe200078e0210 */
[----:B------:R-:W-:-:S04]  /*05f0*/  HFMA2.MMA R29, -RZ, RZ, 0, 0 ;  /* 0x00000000ff1d7435 */ /* 0x000fc800000001ff */
[----:B------:R0:W5:Y:S01]  /*0600*/  @P3 LDG.E.EL R4, desc[UR4][R20.64] ;  /* 0x0000000414043981 */ /* 0x000162000c2e1900 */
[----:B------:R-:W-:-:S04]  /*0610*/  IMAD.WIDE R16, R27, 0x4, R16 ;  /* 0x000000041b107825 */ /* 0x000fc800078e0210 */
[----:B------:R-:W-:Y:S01]  /*0620*/  IMAD.MOV.U32 R27, RZ, RZ, RZ ;  /* 0x000000ffff1b7224 */ /* 0x000fe200078e00ff */
[----:B------:R1:W5:Y:S01]  /*0630*/  @P1 LDG.E.EL R29, desc[UR4][R14.64] ;  /* 0x000000040e1d1981 */ /* 0x000362000c2e1900 */
[----:B0-----:R-:W0:Y:S04]  /*0640*/  LDC.64 R20, c[0x0][0x238] ;  /* 0x00008e00ff147b82 */ /* 0x001e280000000a00 */
[----:B------:R0:W5:Y:S01]  /*0650*/  @P0 LDG.E.EL R27, desc[UR4][R16.64] ;  /* 0x00000004101b0981 */ /* 0x000162000c2e1900 */
[----:B------:R-:W-:-:S04]  /*0660*/  IMAD R28, R28, 0x600, R7 ;  /* 0x000006001c1c7824 */ /* 0x000fc800078e0207 */
[----:B------:R-:W-:-:S05]  /*0670*/  IMAD R28, R28, 0x3c1, RZ ;  /* 0x000003c11c1c7824 */ /* 0x000fca00078e02ff */
[----:B------:R-:W-:-:S05]  /*0680*/  IADD3 R7, R6, R28, RZ ;  /* 0x0000001c06077210 */ /* 0x000fca0007ffe0ff */
[----:B0-----:R-:W-:-:S05]  /*0690*/  IMAD.WIDE R6, R7, 0x4, R20 ;  /* 0x0000000407067825 */ /* 0x001fca00078e0214 */
[----:B------:R0:W-:Y:S01]  /*06a0*/  @P6 STG.E desc[UR4][R6.64], R26 ;  /* 0x0000001a06006986 */ /* 0x0001e2000c101904 */
[----:B------:R-:W-:Y:S01]  /*06b0*/  ISETP.NE.AND P6, PT, R25, RZ, PT ;  /* 0x000000ff1900720c */ /* 0x000fe20003fc5270 */
[----:B------:R-:W-:Y:S01]  /*06c0*/  IMAD.IADD R25, R12, 0x1, R28 ;  /* 0x000000010c197824 */ /* 0x000fe200078e021c */
[----:B-1----:R-:W-:Y:S02]  /*06d0*/  IADD3 R15, R10, R28, RZ ;  /* 0x0000001c0a0f7210 */ /* 0x002fe40007ffe0ff */
[----:B------:R-:W-:Y:S02]  /*06e0*/  IADD3 R17, R8, R28, RZ ;  /* 0x0000001c08117210 */ /* 0x000fe40007ffe0ff */
[----:B0-----:R-:W-:Y:S02]  /*06f0*/  IADD3 R7, R24, R28, RZ ;  /* 0x0000001c18077210 */ /* 0x001fe40007ffe0ff */
[----:B------:R-:W-:-:S03]  /*0700*/  IADD3 R24, R9, R28, RZ ;  /* 0x0000001c09187210 */ /* 0x000fc60007ffe0ff */
[----:B------:R-:W-:-:S05]  /*0710*/  IMAD.WIDE R8, R7, 0x4, R20 ;  /* 0x0000000407087825 */ /* 0x000fca00078e0214 */
[----:B------:R0:W-:Y:S01]  /*0720*/  @P6 STG.E desc[UR4][R8.64], R19 ;  /* 0x0000001308006986 */ /* 0x0001e2000c101904 */
[----:B------:R-:W-:Y:S02]  /*0730*/  IADD3 R3, R3, R28, RZ ;  /* 0x0000001c03037210 */ /* 0x000fe40007ffe0ff */
[----:B------:R-:W-:Y:S01]  /*0740*/  IADD3 R22, R22, R28, RZ ;  /* 0x0000001c16167210 */ /* 0x000fe20007ffe0ff */
[----:B0-----:R-:W-:-:S04]  /*0750*/  IMAD.WIDE R8, R15, 0x4, R20 ;  /* 0x000000040f087825 */ /* 0x001fc800078e0214 */
[----:B--2---:R-:W-:-:S04]  /*0760*/  FADD R0, -R23, R0 ;  /* 0x0000000017007221 */ /* 0x004fc80000000100 */
[----:B------:R-:W-:Y:S01]  /*0770*/  FMUL R12, R13, R0 ;  /* 0x000000000d0c7220 */ /* 0x000fe20000400000 */
[----:B---3--:R-:W-:-:S03]  /*0780*/  FADD R10, -R23, R11 ;  /* 0x0000000b170a7221 */ /* 0x008fc60000000100 */
[----:B------:R-:W-:Y:S01]  /*0790*/  FFMA R11, R12, R18, R5 ;  /* 0x000000120c0b7223 */ /* 0x000fe20000000005 */
[----:B------:R-:W-:-:S04]  /*07a0*/  FMUL R14, R13, R10 ;  /* 0x0000000a0d0e7220 */ /* 0x000fc80000400000 */
[----:B------:R-:W-:Y:S01]  /*07b0*/  FSETP.GEU.AND P6, PT, R11, RZ, PT ;  /* 0x000000ff0b00720b */ /* 0x000fe20003fce000 */
[----:B----4-:R-:W-:-:S04]  /*07c0*/  FADD R2, -R23, R2 ;  /* 0x0000000217027221 */ /* 0x010fc80000000100 */
[----:B------:R-:W-:Y:S01]  /*07d0*/  FMUL R12, R13, R2 ;  /* 0x000000020d0c7220 */ /* 0x000fe20000400000 */
[----:B-----5:R-:W-:-:S04]  /*07e0*/  FADD R4, -R23, R4 ;  /* 0x0000000417047221 */ /* 0x020fc80000000100 */
[----:B------:R-:W-:Y:S01]  /*07f0*/  FMUL R2, R13, R4 ;  /* 0x000000040d027220 */ /* 0x000fe20000400000 */
[C---:B------:R-:W-:Y:S01]  /*0800*/  FADD R0, -R23.reuse, R29 ;  /* 0x0000001d17007221 */ /* 0x040fe20000000100 */
[----:B------:R-:W-:-:S03]  /*0810*/  FADD R6, -R23, R27 ;  /* 0x0000001b17067221 */ /* 0x000fc60000000100 */
[----:B------:R-:W-:Y:S01]  /*0820*/  FMUL R10, R13, R0 ;  /* 0x000000000d0a7220 */ /* 0x000fe20000400000 */
[----:B------:R-:W-:Y:S01]  /*0830*/  SEL R23, R11, RZ, P6 ;  /* 0x000000ff0b177207 */ /* 0x000fe20003000000 */
[----:B------:R-:W-:Y:S01]  /*0840*/  FMUL R4, R13, R6 ;  /* 0x000000060d047220 */ /* 0x000fe20000400000 */
[----:B------:R-:W-:-:S04]  /*0850*/  IMAD.WIDE R6, R24, 0x4, R20 ;  /* 0x0000000418067825 */ /* 0x000fc800078e0214 */
[-CC-:B------:R-:W-:Y:S01]  /*0860*/  FFMA R0, R14, R18.reuse, R5.reuse ;  /* 0x000000120e007223 */ /* 0x180fe20000000005 */
[-CC-:B------:R-:W-:Y:S01]  /*0870*/  FFMA R11, R12, R18.reuse, R5.reuse ;  /* 0x000000120c0b7223 */ /* 0x180fe20000000005 */
[-CC-:B------:R-:W-:Y:S01]  /*0880*/  FFMA R2, R2, R18.reuse, R5.reuse ;  /* 0x0000001202027223 */ /* 0x180fe20000000005 */
[----:B------:R0:W-:Y:S02]  /*0890*/  @P5 STG.E desc[UR4][R6.64], R23 ;  /* 0x0000001706005986 */ /* 0x0001e4000c101904 */
[----:B------:R-:W-:Y:S01]  /*08a0*/  FSETP.GEU.AND P5, PT, R0, RZ, PT ;  /* 0x000000ff0000720b */ /* 0x000fe20003fae000 */
[----:B------:R-:W-:Y:S01]  /*08b0*/  FFMA R10, R10, R18, R5 ;  /* 0x000000120a0a7223 */ /* 0x000fe20000000005 */
[----:B------:R-:W-:Y:S01]  /*08c0*/  FSETP.GEU.AND P6, PT, R11, RZ, PT ;  /* 0x000000ff0b00720b */ /* 0x000fe20003fce000 */
[----:B------:R-:W-:Y:S01]  /*08d0*/  IMAD.WIDE R12, R3, 0x4, R20 ;  /* 0x00000004030c7825 */ /* 0x000fe200078e0214 */
[----:B------:R-:W-:-:S03]  /*08e0*/  SEL R3, R0, RZ, P5 ;  /* 0x000000ff00037207 */ /* 0x000fc60002800000 */
[----:B------:R-:W-:Y:S01]  /*08f0*/  FFMA R18, R4, R18, R5 ;  /* 0x0000001204127223 */ /* 0x000fe20000000005 */
[----:B------:R-:W-:Y:S02]  /*0900*/  FSETP.GEU.AND P5, PT, R2, RZ, PT ;  /* 0x000000ff0200720b */ /* 0x000fe40003fae000 */
[----:B------:R-:W-:Y:S01]  /*0910*/  SEL R11, R11, RZ, P6 ;  /* 0x000000ff0b0b7207 */ /* 0x000fe20003000000 */
[--C-:B------:R-:W-:Y:S01]  /*0920*/  IMAD.WIDE R4, R25, 0x4, R20.reuse ;  /* 0x0000000419047825 */ /* 0x100fe200078e0214 */
[----:B------:R-:W-:Y:S02]  /*0930*/  FSETP.GEU.AND P6, PT, R10, RZ, PT ;  /* 0x000000ff0a00720b */ /* 0x000fe40003fce000 */
[----:B0-----:R-:W-:Y:S01]  /*0940*/  SEL R7, R2, RZ, P5 ;  /* 0x000000ff02077207 */ /* 0x001fe20002800000 */
[----:B------:R-:W-:Y:S01]  /*0950*/  IMAD.WIDE R14, R17, 0x4, R20 ;  /* 0x00000004110e7825 */ /* 0x000fe200078e0214 */
[----:B------:R-:W-:Y:S01]  /*0960*/  SEL R17, R10, RZ, P6 ;  /* 0x000000ff0a117207 */ /* 0x000fe20003000000 */
[----:B------:R0:W-:Y:S01]  /*0970*/  @P2 STG.E desc[UR4][R4.64], R3 ;  /* 0x0000000304002986 */ /* 0x0001e2000c101904 */
[----:B------:R-:W-:-:S03]  /*0980*/  FSETP.GEU.AND P5, PT, R18, RZ, PT ;  /* 0x000000ff1200720b */ /* 0x000fc60003fae000 */
[----:B------:R0:W-:Y:S04]  /*0990*/  @P4 STG.E desc[UR4][R8.64], R11 ;  /* 0x0000000b08004986 */ /* 0x0001e8000c101904 */
[----:B------:R0:W-:Y:S01]  /*09a0*/  @P3 STG.E desc[UR4][R12.64], R7 ;  /* 0x000000070c003986 */ /* 0x0001e2000c101904 */
[----:B------:R-:W-:-:S03]  /*09b0*/  IMAD.WIDE R22, R22, 0x4, R20 ;  /* 0x0000000416167825 */ /* 0x000fc600078e0214 */
[----:B------:R0:W-:Y:S01]  /*09c0*/  @P1 STG.E desc[UR4][R14.64], R17 ;  /* 0x000000110e001986 */ /* 0x0001e2000c101904 */
[----:B------:R-:W-:Y:S01]  /*09d0*/  SEL R19, R18, RZ, P5 ;  /* 0x000000ff12137207 */ /* 0x000fe20002800000 */
[----:B0-----:R-:W-:Y:S06]  /*09e0*/  @!P0 EXIT ;  /* 0x000000000000894d */ /* 0x001fec0003800000 */
[----:B------:R-:W-:Y:S01]  /*09f0*/  STG.E desc[UR4][R22.64], R19 ;  /* 0x0000001316007986 */ /* 0x000fe2000c101904 */
[----:B------:R-:W-:Y:S05]  /*0a00*/  EXIT ;  /* 0x000000000000794d */ /* 0x000fea0003800000 */
.L_x_0:
[----:B------:R-:W-:-:S00]  /*0a10*/  BRA `(.L_x_0) ;  /* 0xfffffffc00fc7947 */ /* 0x000fc0000383ffff */
[----:B------:R-:W-:-:S00]  /*0a20*/  NOP ;  /* 0x0000000000007918 */ /* 0x000fc00000000000 */
        /* <DEDUP_REMOVED lines=13> */
.L_x_1:


//--------------------- .nv.global.init           --------------------------
	.section	.nv.global.init,"aw",@progbits
.nv.global.init:
	.type		_$_str,@object
	.size		_$_str,(_$_str_$_2 - _$_str)
_$_str:
        /*0000*/ 	.byte	0x5f, 0x5f, 0x43, 0x55, 0x44, 0x41, 0x5f, 0x46, 0x54, 0x5a, 0x00
	.type		_$_str_$_2,@object
	.size		_$_str_$_2,(.L_1 - _$_str_$_2)
_$_str_$_2:
        /*000b*/ 	.byte	0x5f, 0x5f, 0x43, 0x55, 0x44, 0x41, 0x5f, 0x50, 0x52, 0x45, 0x43, 0x5f, 0x53, 0x51, 0x52, 0x54
        /*001b*/ 	.byte	0x00
.L_1:


//--------------------- .nv.constant0.triton_poi_fused__native_batch_norm_legit_no_training_relu_9 --------------------------
	.section	.nv.constant0.triton_poi_fused__native_batch_norm_legit_no_training_relu_9,"a",@progbits
	.sectionflags	@""
	.align	4
.nv.constant0.triton_poi_fused__native_batch_norm_legit_no_training_relu_9:
	.zero		584
